	.headerflags	@"EF_CUDA_TEXMODE_UNIFIED EF_CUDA_64BIT_ADDRESS EF_CUDA_ACCELERATORS EF_CUDA_SM90 EF_CUDA_VIRTUAL_SM(EF_CUDA_SM90)"
	.elftype	@"ET_EXEC"


//--------------------- .nv.info                  --------------------------
	.section	.nv.info,"",@"SHT_CUDA_INFO"
	.align	4


	//----- nvinfo : EIATTR_REGCOUNT
	.align		4
        /*0000*/ 	.byte	0x04, 0x2f
        /*0002*/ 	.short	(.L_2 - .L_1)
	.align		4
.L_1:
        /*0004*/ 	.word	index@(triton_poi_fused_convolution_gelu_1)
        /*0008*/ 	.word	0x00000014


	//----- nvinfo : EIATTR_MIN_STACK_SIZE
	.align		4
.L_2:
        /*000c*/ 	.byte	0x04, 0x12
        /*000e*/ 	.short	(.L_4 - .L_3)
	.align		4
.L_3:
        /*0010*/ 	.word	index@(triton_poi_fused_convolution_gelu_1)
        /*0014*/ 	.word	0x00000000


	//----- nvinfo : EIATTR_FRAME_SIZE
	.align		4
.L_4:
        /*0018*/ 	.byte	0x04, 0x11
        /*001a*/ 	.short	(.L_6 - .L_5)
	.align		4
.L_5:
        /*001c*/ 	.word	index@(triton_poi_fused_convolution_gelu_1)
        /*0020*/ 	.word	0x00000000


	//----- nvinfo : EIATTR_MIN_STACK_SIZE
	.align		4
.L_6:
        /*0024*/ 	.byte	0x04, 0x12
        /*0026*/ 	.short	(.L_8 - .L_7)
	.align		4
.L_7:
        /*0028*/ 	.word	index@(triton_poi_fused_convolution_gelu_1)
        /*002c*/ 	.word	0x00000000
.L_8:


//--------------------- .nv.info.triton_poi_fused_convolution_gelu_1 --------------------------
	.section	.nv.info.triton_poi_fused_convolution_gelu_1,"",@"SHT_CUDA_INFO"
	.sectionflags	@""
	.align	4


	//----- nvinfo : EIATTR_CUDA_API_VERSION
	.align		4
        /*0000*/ 	.byte	0x04, 0x37
        /*0002*/ 	.short	(.L_10 - .L_9)
.L_9:
        /*0004*/ 	.word	0x0000007c


	//----- nvinfo : EIATTR_KPARAM_INFO
	.align		4
.L_10:
        /*0008*/ 	.byte	0x04, 0x17
        /*000a*/ 	.short	(.L_12 - .L_11)
.L_11:
        /*000c*/ 	.word	0x00000000
        /*0010*/ 	.short	0x0003
        /*0012*/ 	.short	0x0018
        /*0014*/ 	.byte	0x00, 0xf0, 0x11, 0x00


	//----- nvinfo : EIATTR_KPARAM_INFO
	.align		4
.L_12:
        /*0018*/ 	.byte	0x04, 0x17
        /*001a*/ 	.short	(.L_14 - .L_13)
.L_13:
        /*001c*/ 	.word	0x00000000
        /*0020*/ 	.short	0x0002
        /*0022*/ 	.short	0x0010
        /*0024*/ 	.byte	0x00, 0xf4, 0x21, 0x00


	//----- nvinfo : EIATTR_KPARAM_INFO
	.align		4
.L_14:
        /*0028*/ 	.byte	0x04, 0x17
        /*002a*/ 	.short	(.L_16 - .L_15)
.L_15:
        /*002c*/ 	.word	0x00000000
        /*0030*/ 	.short	0x0001
        /*0032*/ 	.short	0x0008
        /*0034*/ 	.byte	0x00, 0xf4, 0x21, 0x00


	//----- nvinfo : EIATTR_KPARAM_INFO
	.align		4
.L_16:
        /*0038*/ 	.byte	0x04, 0x17
        /*003a*/ 	.short	(.L_18 - .L_17)
.L_17:
        /*003c*/ 	.word	0x00000000
        /*0040*/ 	.short	0x0000
        /*0042*/ 	.short	0x0000
        /*0044*/ 	.byte	0x00, 0xf4, 0x21, 0x00


	//----- nvinfo : EIATTR_SPARSE_MMA_MASK
	.align		4
.L_18:
        /*0048*/ 	.byte	0x03, 0x50
        /*004a*/ 	.short	0x0000


	//----- nvinfo : EIATTR_MAXREG_COUNT
	.align		4
        /*004c*/ 	.byte	0x03, 0x1b
        /*004e*/ 	.short	0x00ff


	//----- nvinfo : EIATTR_EXIT_INSTR_OFFSETS
	.align		4
        /*0050*/ 	.byte	0x04, 0x1c
        /*0052*/ 	.short	(.L_20 - .L_19)


	//   ....[0]....
.L_19:
        /*0054*/ 	.word	0x000005f0


	//   ....[1]....
        /*0058*/ 	.word	0x00000610


	//----- nvinfo : EIATTR_REQNTID
	.align		4
.L_20:
        /*005c*/ 	.byte	0x04, 0x10
        /*005e*/ 	.short	(.L_22 - .L_21)
.L_21:
        /*0060*/ 	.word	0x00000080
        /*0064*/ 	.word	0x00000001
        /*0068*/ 	.word	0x00000001


	//----- nvinfo : EIATTR_CBANK_PARAM_SIZE
	.align		4
.L_22:
        /*006c*/ 	.byte	0x03, 0x19
        /*006e*/ 	.short	0x001c


	//----- nvinfo : EIATTR_PARAM_CBANK
	.align		4
        /*0070*/ 	.byte	0x04, 0x0a
        /*0072*/ 	.short	(.L_24 - .L_23)
	.align		4
.L_23:
        /*0074*/ 	.word	index@(.nv.constant0.triton_poi_fused_convolution_gelu_1)
        /*0078*/ 	.short	0x0210
        /*007a*/ 	.short	0x001c


	//----- nvinfo : EIATTR_SW_WAR
	.align		4
.L_24:
        /*007c*/ 	.byte	0x04, 0x36
        /*007e*/ 	.short	(.L_26 - .L_25)
.L_25:
        /*0080*/ 	.word	0x00000008
.L_26:


//--------------------- .nv.callgraph             --------------------------
	.section	.nv.callgraph,"",@"SHT_CUDA_CALLGRAPH"
	.align	4
	.sectionentsize	8
	.align		4
        /*0000*/ 	.word	0x00000000
	.align		4
        /*0004*/ 	.word	0xffffffff
	.align		4
        /*0008*/ 	.word	0x00000000
	.align		4
        /*000c*/ 	.word	0xfffffffe
	.align		4
        /*0010*/ 	.word	0x00000000
	.align		4
        /*0014*/ 	.word	0xfffffffd
	.align		4
        /*0018*/ 	.word	0x00000000
	.align		4
        /*001c*/ 	.word	0xfffffffc


//--------------------- .nv.constant4             --------------------------
	.section	.nv.constant4,"a",@progbits
	.align	8
	.align		8
.nv.constant4:
        /*0000*/ 	.dword	_$_str


//--------------------- .text.triton_poi_fused_convolution_gelu_1 --------------------------
	.section	.text.triton_poi_fused_convolution_gelu_1,"ax",@progbits
	.align	128
        .global         triton_poi_fused_convolution_gelu_1
        .type           triton_poi_fused_convolution_gelu_1,@function
        .size           triton_poi_fused_convolution_gelu_1,(.L_x_1 - triton_poi_fused_convolution_gelu_1)
        .other          triton_poi_fused_convolution_gelu_1,@"STO_CUDA_ENTRY STV_DEFAULT"
triton_poi_fused_convolution_gelu_1:
.text.triton_poi_fused_convolution_gelu_1:
[----:B------:R-:W0:Y:S02]  /*0000*/  LDC R1, c[0x0][0x28] ;  /* 0x00000a00ff017b82 */ /* 0x000e240000000800 */
[----:B------:R-:W1:Y:S01]  /*0010*/  S2R R0, SR_TID.X ;  /* 0x0000000000007919 */ /* 0x000e620000002100 */
[----:B------:R-:W2:Y:S01]  /*0020*/  LDC.64 R10, c[0x0][0x218] ;  /* 0x00008600ff0a7b82 */ /* 0x000ea20000000a00 */
[----:B------:R-:W-:Y:S01]  /*0030*/  CS2R R6, SRZ ;  /* 0x0000000000067805 */ /* 0x000fe2000001ff00 */
[----:B------:R-:W-:Y:S01]  /*0040*/  ULDC.64 UR4, c[0x0][0x208] ;  /* 0x0000820000047ab9 */ /* 0x000fe20000000a00 */
[----:B------:R-:W3:Y:S01]  /*0050*/  S2R R5, SR_CTAID.X ;  /* 0x0000000000057919 */ /* 0x000ee20000002500 */
[----:B------:R-:W-:Y:S01]  /*0060*/  MOV R13, 0xb9f560b9 ;  /* 0xb9f560b9000d7802 */ /* 0x000fe20000000f00 */
[----:B------:R-:W-:Y:S02]  /*0070*/  HFMA2.MMA R15, -RZ, RZ, 0.958984375, -6.1690807342529296875e-05 ;  /* 0x3bac840bff0f7435 */ /* 0x000fe400000001ff */
[----:B------:R-:W-:Y:S01]  /*0080*/  HFMA2.MMA R12, -RZ, RZ, 0.470947265625, -12.46875 ;  /* 0x3789ca3cff0c7435 */ /* 0x000fe200000001ff */
[----:B------:R-:W-:Y:S01]  /*0090*/  MOV R14, 0xb9f560b9 ;  /* 0xb9f560b9000e7802 */ /* 0x000fe20000000f00 */
[----:B------:R-:W-:Y:S01]  /*00a0*/  IMAD.MOV.U32 R16, RZ, RZ, 0x3bac840b ;  /* 0x3bac840bff107424 */ /* 0x000fe200078e00ff */
[----:B------:R-:W-:Y:S01]  /*00b0*/  ULDC.64 UR6, c[0x0][0x220] ;  /* 0x0000880000067ab9 */ /* 0x000fe20000000a00 */
[----:B-1----:R-:W-:-:S02]  /*00c0*/  SHF.L.U32 R0, R0, 0x1, RZ ;  /* 0x0000000100007819 */ /* 0x002fc400000006ff */
[----:B---3--:R-:W-:Y:S02]  /*00d0*/  SHF.R.S32.HI R3, RZ, 0x17, R5 ;  /* 0x00000017ff037819 */ /* 0x008fe40000011405 */
[----:B------:R-:W-:Y:S02]  /*00e0*/  LOP3.LUT R0, R0, 0xfe, RZ, 0xc0, !PT ;  /* 0x000000fe00007812 */ /* 0x000fe400078ec0ff */
[----:B------:R-:W-:Y:S02]  /*00f0*/  SGXT R3, R3, 0x1 ;  /* 0x000000010303781a */ /* 0x000fe40000000200 */
[----:B------:R-:W-:-:S04]  /*0100*/  LEA R0, R5, R0, 0x8 ;  /* 0x0000000005007211 */ /* 0x000fc800078e40ff */
[----:B------:R-:W-:Y:S02]  /*0110*/  LEA.HI R4, R3, R0, RZ, 0x4 ;  /* 0x0000000003047211 */ /* 0x000fe400078f20ff */
[----:B------:R-:W1:Y:S01]  /*0120*/  LDC.64 R2, c[0x0][0x210] ;  /* 0x00008400ff027b82 */ /* 0x000e620000000a00 */
[----:B------:R-:W-:Y:S02]  /*0130*/  ISETP.GE.AND P0, PT, R0, 0x400, PT ;  /* 0x000004000000780c */ /* 0x000fe40003f06270 */
[----:B------:R-:W-:-:S04]  /*0140*/  SHF.R.S32.HI R4, RZ, 0x4, R4 ;  /* 0x00000004ff047819 */ /* 0x000fc80000011404 */
[----:B------:R-:W-:-:S04]  /*0150*/  LEA.HI R5, R4, R4, RZ, 0x4 ;  /* 0x0000000404057211 */ /* 0x000fc800078f20ff */
[----:B------:R-:W-:-:S05]  /*0160*/  LOP3.LUT R5, R5, 0xfffffff0, RZ, 0xc0, !PT ;  /* 0xfffffff005057812 */ /* 0x000fca00078ec0ff */
[----:B------:R-:W-:-:S04]  /*0170*/  IMAD.IADD R5, R4, 0x1, -R5 ;  /* 0x0000000104057824 */ /* 0x000fc800078e0a05 */
[----:B--2---:R-:W-:Y:S01]  /*0180*/  IMAD.WIDE R10, R5, 0x4, R10 ;  /* 0x00000004050a7825 */ /* 0x004fe200078e020a */
[----:B------:R-:W-:-:S03]  /*0190*/  CS2R R4, SRZ ;  /* 0x0000000000047805 */ /* 0x000fc6000001ff00 */
[----:B-1----:R-:W-:Y:S01]  /*01a0*/  IMAD.WIDE R2, R0, 0x4, R2 ;  /* 0x0000000400027825 */ /* 0x002fe200078e0202 */
[----:B------:R-:W2:Y:S04]  /*01b0*/  @!P0 LDG.E.EL R7, desc[UR4][R10.64] ;  /* 0x000000040a078981 */ /* 0x000ea8000c2e1900 */
[----:B------:R-:W2:Y:S04]  /*01c0*/  @!P0 LDG.E.64 R4, desc[UR4][R2.64] ;  /* 0x0000000402048981 */ /* 0x000ea8000c1e1b00 */
[----:B------:R1:W3:Y:S02]  /*01d0*/  @!P0 LDG.E.EL R6, desc[UR4][R10.64] ;  /* 0x000000040a068981 */ /* 0x0002e4000c2e1900 */
[----:B-1----:R-:W-:Y:S01]  /*01e0*/  HFMA2.MMA R11, -RZ, RZ, 0.470947265625, -12.46875 ;  /* 0x3789ca3cff0b7435 */ /* 0x002fe200000001ff */
[----:B--2---:R-:W-:-:S04]  /*01f0*/  FADD R4, R7, R4 ;  /* 0x0000000407047221 */ /* 0x004fc80000000000 */
[----:B------:R-:W-:Y:S01]  /*0200*/  FMUL R7, R4, 0.70710676908493041992 ;  /* 0x3f3504f304077820 */ /* 0x000fe20000400000 */
[----:B---3--:R-:W-:-:S03]  /*0210*/  FADD R5, R6, R5 ;  /* 0x0000000506057221 */ /* 0x008fc60000000000 */
[----:B------:R-:W-:Y:S01]  /*0220*/  FADD.FTZ R8, |R7|, -RZ ;  /* 0x800000ff07087221 */ /* 0x000fe20000010200 */
[----:B------:R-:W-:-:S04]  /*0230*/  FMUL R6, R5, 0.70710676908493041992 ;  /* 0x3f3504f305067820 */ /* 0x000fc80000400000 */
[----:B------:R-:W-:Y:S01]  /*0240*/  FSETP.GE.AND P1, PT, R8, 1.0029599666595458984, PT ;  /* 0x3f8060fe0800780b */ /* 0x000fe20003f26000 */
[----:B------:R-:W-:-:S05]  /*0250*/  FADD.FTZ R9, |R6|, -RZ ;  /* 0x800000ff06097221 */ /* 0x000fca0000010200 */
[----:B------:R-:W-:-:S07]  /*0260*/  FSETP.GE.AND P2, PT, R9, 1.0029599666595458984, PT ;  /* 0x3f8060fe0900780b */ /* 0x000fce0003f46000 */
[----:B------:R-:W-:Y:S01]  /*0270*/  @!P1 MOV R11, 0x38b1e96a ;  /* 0x38b1e96a000b9802 */ /* 0x000fe20000000f00 */
[----:B------:R-:W-:Y:S02]  /*0280*/  @!P1 IMAD.MOV.U32 R13, RZ, RZ, -0x45a8b2e0 ;  /* 0xba574d20ff0d9424 */ /* 0x000fe400078e00ff */
[----:B------:R-:W-:Y:S01]  /*0290*/  @!P1 FMUL R8, R7, R7 ;  /* 0x0000000707089220 */ /* 0x000fe20000400000 */
[----:B------:R-:W-:-:S03]  /*02a0*/  @!P1 MOV R15, 0x3baad5ea ;  /* 0x3baad5ea000f9802 */ /* 0x000fc60000000f00 */
[----:B------:R-:W-:Y:S01]  /*02b0*/  FFMA.FTZ R10, R8, R11, R13 ;  /* 0x0000000b080a7223 */ /* 0x000fe2000001000d */
[----:B------:R-:W-:Y:S01]  /*02c0*/  HFMA2.MMA R11, -RZ, RZ, -1.26171875, -2.110004425048828125e-05 ;  /* 0xbd0c8162ff0b7435 */ /* 0x000fe200000001ff */
[----:B------:R-:W-:Y:S01]  /*02d0*/  @!P2 MOV R14, 0xba574d20 ;  /* 0xba574d20000ea802 */ /* 0x000fe20000000f00 */
[----:B------:R-:W-:Y:S02]  /*02e0*/  @!P2 IMAD.MOV.U32 R12, RZ, RZ, 0x38b1e96a ;  /* 0x38b1e96aff0ca424 */ /* 0x000fe400078e00ff */
[----:B------:R-:W-:Y:S01]  /*02f0*/  @!P2 FMUL R9, R6, R6 ;  /* 0x000000060609a220 */ /* 0x000fe20000400000 */
[----:B------:R-:W-:Y:S01]  /*0300*/  FFMA.FTZ R10, R10, R8, R15 ;  /* 0x000000080a0a7223 */ /* 0x000fe2000001000f */
[----:B------:R-:W-:Y:S02]  /*0310*/  @!P1 MOV R11, 0xbcdc1be7 ;  /* 0xbcdc1be7000b9802 */ /* 0x000fe40000000f00 */
[----:B------:R-:W-:Y:S01]  /*0320*/  FFMA.FTZ R17, R9, R12, R14 ;  /* 0x0000000c09117223 */ /* 0x000fe2000001000e */
[----:B------:R-:W-:Y:S01]  /*0330*/  @!P2 MOV R16, 0x3baad5ea ;  /* 0x3baad5ea0010a802 */ /* 0x000fe20000000f00 */
[----:B------:R-:W-:Y:S01]  /*0340*/  IMAD.MOV.U32 R12, RZ, RZ, -0x42f37e9e ;  /* 0xbd0c8162ff0c7424 */ /* 0x000fe200078e00ff */
[----:B------:R-:W-:Y:S01]  /*0350*/  @!P2 MOV R12, 0xbcdc1be7 ;  /* 0xbcdc1be7000ca802 */ /* 0x000fe20000000f00 */
[----:B------:R-:W-:Y:S01]  /*0360*/  FFMA.FTZ R10, R10, R8, R11 ;  /* 0x000000080a0a7223 */ /* 0x000fe2000001000b */
[----:B------:R-:W-:Y:S01]  /*0370*/  HFMA2.MMA R11, -RZ, RZ, 1.52734375, -41152 ;  /* 0x3e1cf906ff0b7435 */ /* 0x000fe200000001ff */
[-C--:B------:R-:W-:Y:S01]  /*0380*/  FFMA.FTZ R17, R17, R9.reuse, R16 ;  /* 0x0000000911117223 */ /* 0x080fe20000010010 */
[----:B------:R-:W-:Y:S01]  /*0390*/  IMAD.MOV.U32 R14, RZ, RZ, 0x3e1cf906 ;  /* 0x3e1cf906ff0e7424 */ /* 0x000fe200078e00ff */
[----:B------:R-:W-:Y:S01]  /*03a0*/  @!P2 MOV R14, 0x3de718af ;  /* 0x3de718af000ea802 */ /* 0x000fe20000000f00 */
[----:B------:R-:W-:Y:S01]  /*03b0*/  HFMA2.MMA R13, -RZ, RZ, 1.853515625, -0.00091457366943359375 ;  /* 0x3f6a937eff0d7435 */ /* 0x000fe200000001ff */
[----:B------:R-:W-:Y:S01]  /*03c0*/  FFMA.FTZ R17, R17, R9, R12 ;  /* 0x0000000911117223 */ /* 0x000fe2000001000c */
[----:B------:R-:W-:Y:S01]  /*03d0*/  @!P1 MOV R11, 0x3de718af ;  /* 0x3de718af000b9802 */ /* 0x000fe20000000f00 */
[----:B------:R-:W-:Y:S01]  /*03e0*/  IMAD.MOV.U32 R16, RZ, RZ, 0x3f6a937e ;  /* 0x3f6a937eff107424 */ /* 0x000fe200078e00ff */
[----:B------:R-:W-:Y:S01]  /*03f0*/  HFMA2.MMA R15, -RZ, RZ, 1.78125, -136.25 ;  /* 0x3f20d842ff0f7435 */ /* 0x000fe200000001ff */
[----:B------:R-:W-:-:S02]  /*0400*/  @!P2 IMAD.MOV.U32 R16, RZ, RZ, -0x413f6c54 ;  /* 0xbec093acff10a424 */ /* 0x000fc400078e00ff */
[-C--:B------:R-:W-:Y:S01]  /*0410*/  FFMA.FTZ R17, R17, R9.reuse, R14 ;  /* 0x0000000911117223 */ /* 0x080fe2000001000e */
[----:B------:R-:W-:Y:S01]  /*0420*/  @!P1 MOV R13, 0xbec093ac ;  /* 0xbec093ac000d9802 */ /* 0x000fe20000000f00 */
[-C--:B------:R-:W-:Y:S01]  /*0430*/  FFMA.FTZ R10, R10, R8.reuse, R11 ;  /* 0x000000080a0a7223 */ /* 0x080fe2000001000b */
[----:B------:R-:W-:Y:S01]  /*0440*/  MOV R12, 0x3f20d842 ;  /* 0x3f20d842000c7802 */ /* 0x000fe20000000f00 */
[-C--:B------:R-:W-:Y:S01]  /*0450*/  FFMA.FTZ R17, R17, R9.reuse, R16 ;  /* 0x0000000911117223 */ /* 0x080fe20000010010 */
[----:B------:R-:W-:Y:S01]  /*0460*/  @!P2 IMAD.MOV.U32 R12, RZ, RZ, 0x3e0375d3 ;  /* 0x3e0375d3ff0ca424 */ /* 0x000fe200078e00ff */
[----:B------:R-:W-:Y:S01]  /*0470*/  @!P1 MOV R15, 0x3e0375d3 ;  /* 0x3e0375d3000f9802 */ /* 0x000fe20000000f00 */
[----:B------:R-:W-:Y:S01]  /*0480*/  FFMA.FTZ R10, R10, R8, R13 ;  /* 0x000000080a0a7223 */ /* 0x000fe2000001000d */
[----:B------:R-:W-:Y:S01]  /*0490*/  FSEL R11, -R9, R6, P2 ;  /* 0x00000006090b7208 */ /* 0x000fe20001000100 */
[----:B------:R-:W-:Y:S01]  /*04a0*/  FFMA.FTZ R12, R17, R9, R12 ;  /* 0x00000009110c7223 */ /* 0x000fe2000001000c */
[----:B------:R-:W-:Y:S01]  /*04b0*/  FSEL R9, -R8, R7, P1 ;  /* 0x0000000708097208 */ /* 0x000fe20000800100 */
[----:B------:R-:W-:-:S02]  /*04c0*/  FFMA.FTZ R10, R10, R8, R15 ;  /* 0x000000080a0a7223 */ /* 0x000fc4000001000f */
[----:B------:R-:W-:Y:S02]  /*04d0*/  FFMA.FTZ R11, R12, R11, R11 ;  /* 0x0000000b0c0b7223 */ /* 0x000fe4000001000b */
[----:B------:R-:W-:Y:S02]  /*04e0*/  FFMA.FTZ R9, R10, R9, R9 ;  /* 0x000000090a097223 */ /* 0x000fe40000010009 */
[----:B------:R-:W1:Y:S08]  /*04f0*/  @P2 MUFU.EX2 R12, R11 ;  /* 0x0000000b000c2308 */ /* 0x000e700000000800 */
[----:B------:R-:W2:Y:S01]  /*0500*/  @P1 MUFU.EX2 R8, R9 ;  /* 0x0000000900081308 */ /* 0x000ea20000000800 */
[----:B-1----:R-:W-:Y:S01]  /*0510*/  @P2 FADD R13, -R12, 1 ;  /* 0x3f8000000c0d2421 */ /* 0x002fe20000000100 */
[----:B--2---:R-:W-:-:S04]  /*0520*/  @P1 FADD R8, -R8, 1 ;  /* 0x3f80000008081421 */ /* 0x004fc80000000100 */
[----:B------:R-:W-:Y:S02]  /*0530*/  @P2 LOP3.LUT R11, R13, 0x80000000, R6, 0xf8, !PT ;  /* 0x800000000d0b2812 */ /* 0x000fe400078ef806 */
[----:B------:R-:W-:Y:S02]  /*0540*/  @P1 LOP3.LUT R9, R8, 0x80000000, R7, 0xf8, !PT ;  /* 0x8000000008091812 */ /* 0x000fe400078ef807 */
[----:B------:R-:W-:Y:S02]  /*0550*/  SHF.R.S32.HI R7, RZ, 0x1f, R0 ;  /* 0x0000001fff077819 */ /* 0x000fe40000011400 */
[----:B------:R-:W-:Y:S01]  /*0560*/  LEA R6, P1, R0, UR6, 0x2 ;  /* 0x0000000600067c11 */ /* 0x000fe2000f8210ff */
[----:B------:R-:W-:Y:S01]  /*0570*/  FMUL R8, R5, 0.5 ;  /* 0x3f00000005087820 */ /* 0x000fe20000400000 */
[----:B------:R-:W-:Y:S01]  /*0580*/  FMUL R10, R4, 0.5 ;  /* 0x3f000000040a7820 */ /* 0x000fe20000400000 */
[----:B------:R-:W-:Y:S01]  /*0590*/  FADD R11, R11, 1 ;  /* 0x3f8000000b0b7421 */ /* 0x000fe20000000000 */
[----:B------:R-:W-:Y:S01]  /*05a0*/  FADD R9, R9, 1 ;  /* 0x3f80000009097421 */ /* 0x000fe20000000000 */
[----:B------:R-:W-:Y:S01]  /*05b0*/  LEA.HI.X R7, R0, UR7, R7, 0x2, P1 ;  /* 0x0000000700077c11 */ /* 0x000fe200088f1407 */
[----:B------:R1:W-:Y:S01]  /*05c0*/  @!P0 STG.E.64 desc[UR4][R2.64], R4 ;  /* 0x0000000402008986 */ /* 0x0003e2000c101b04 */
[----:B------:R-:W-:Y:S01]  /*05d0*/  FMUL R11, R8, R11 ;  /* 0x0000000b080b7220 */ /* 0x000fe20000400000 */
[----:B------:R-:W-:Y:S01]  /*05e0*/  FMUL R10, R10, R9 ;  /* 0x000000090a0a7220 */ /* 0x000fe20000400000 */
[----:B------:R-:W-:Y:S06]  /*05f0*/  @P0 EXIT ;  /* 0x000000000000094d */ /* 0x000fec0003800000 */
[----:B------:R-:W-:Y:S01]  /*0600*/  STG.E.64 desc[UR4][R6.64], R10 ;  /* 0x0000000a06007986 */ /* 0x000fe2000c101b04 */
[----:B------:R-:W-:Y:S05]  /*0610*/  EXIT ;  /* 0x000000000000794d */ /* 0x000fea0003800000 */
.L_x_0:
[----:B------:R-:W-:-:S00]  /*0620*/  BRA `(.L_x_0) ;  /* 0xfffffffc00fc7947 */ /* 0x000fc0000383ffff */
[----:B------:R-:W-:-:S00]  /*0630*/  NOP ;  /* 0x0000000000007918 */ /* 0x000fc00000000000 */
        /* <DEDUP_REMOVED lines=12> */
.L_x_1:


//--------------------- .nv.global.init           --------------------------
	.section	.nv.global.init,"aw",@progbits
.nv.global.init:
	.type		_$_str,@object
	.size		_$_str,(.L_0 - _$_str)
_$_str:
        /*0000*/ 	.byte	0x5f, 0x5f, 0x43, 0x55, 0x44, 0x41, 0x5f, 0x46, 0x54, 0x5a, 0x00
.L_0:


//--------------------- .nv.constant0.triton_poi_fused_convolution_gelu_1 --------------------------
	.section	.nv.constant0.triton_poi_fused_convolution_gelu_1,"a",@progbits
	.sectionflags	@""
	.align	4
.nv.constant0.triton_poi_fused_convolution_gelu_1:
	.zero		556
